	.headerflags	@"EF_CUDA_TEXMODE_UNIFIED EF_CUDA_64BIT_ADDRESS EF_CUDA_ACCELERATORS EF_CUDA_SM90 EF_CUDA_VIRTUAL_SM(EF_CUDA_SM90)"
	.elftype	@"ET_EXEC"


//--------------------- .nv.info                  --------------------------
	.section	.nv.info,"",@"SHT_CUDA_INFO"
	.align	4


	//----- nvinfo : EIATTR_REGCOUNT
	.align		4
        /*0000*/ 	.byte	0x04, 0x2f
        /*0002*/ 	.short	(.L_1 - .L_0)
	.align		4
.L_0:
        /*0004*/ 	.word	index@(triton_poi_fused_add_mul_relu_sigmoid_35)
        /*0008*/ 	.word	0x00000015


	//----- nvinfo : EIATTR_MIN_STACK_SIZE
	.align		4
.L_1:
        /*000c*/ 	.byte	0x04, 0x12
        /*000e*/ 	.short	(.L_3 - .L_2)
	.align		4
.L_2:
        /*0010*/ 	.word	index@(triton_poi_fused_add_mul_relu_sigmoid_35)
        /*0014*/ 	.word	0x00000000


	//----- nvinfo : EIATTR_FRAME_SIZE
	.align		4
.L_3:
        /*0018*/ 	.byte	0x04, 0x11
        /*001a*/ 	.short	(.L_5 - .L_4)
	.align		4
.L_4:
        /*001c*/ 	.word	index@(triton_poi_fused_add_mul_relu_sigmoid_35)
        /*0020*/ 	.word	0x00000000


	//----- nvinfo : EIATTR_MIN_STACK_SIZE
	.align		4
.L_5:
        /*0024*/ 	.byte	0x04, 0x12
        /*0026*/ 	.short	(.L_7 - .L_6)
	.align		4
.L_6:
        /*0028*/ 	.word	index@(triton_poi_fused_add_mul_relu_sigmoid_35)
        /*002c*/ 	.word	0x00000000
.L_7:


//--------------------- .nv.info.triton_poi_fused_add_mul_relu_sigmoid_35 --------------------------
	.section	.nv.info.triton_poi_fused_add_mul_relu_sigmoid_35,"",@"SHT_CUDA_INFO"
	.sectionflags	@""
	.align	4


	//----- nvinfo : EIATTR_CUDA_API_VERSION
	.align		4
        /*0000*/ 	.byte	0x04, 0x37
        /*0002*/ 	.short	(.L_9 - .L_8)
.L_8:
        /*0004*/ 	.word	0x0000007c


	//----- nvinfo : EIATTR_KPARAM_INFO
	.align		4
.L_9:
        /*0008*/ 	.byte	0x04, 0x17
        /*000a*/ 	.short	(.L_11 - .L_10)
.L_10:
        /*000c*/ 	.word	0x00000000
        /*0010*/ 	.short	0x0006
        /*0012*/ 	.short	0x0030
        /*0014*/ 	.byte	0x00, 0xf0, 0x11, 0x00


	//----- nvinfo : EIATTR_KPARAM_INFO
	.align		4
.L_11:
        /*0018*/ 	.byte	0x04, 0x17
        /*001a*/ 	.short	(.L_13 - .L_12)
.L_12:
        /*001c*/ 	.word	0x00000000
        /*0020*/ 	.short	0x0005
        /*0022*/ 	.short	0x0028
        /*0024*/ 	.byte	0x00, 0xf4, 0x21, 0x00


	//----- nvinfo : EIATTR_KPARAM_INFO
	.align		4
.L_13:
        /*0028*/ 	.byte	0x04, 0x17
        /*002a*/ 	.short	(.L_15 - .L_14)
.L_14:
        /*002c*/ 	.word	0x00000000
        /*0030*/ 	.short	0x0004
        /*0032*/ 	.short	0x0020
        /*0034*/ 	.byte	0x00, 0xf4, 0x21, 0x00


	//----- nvinfo : EIATTR_KPARAM_INFO
	.align		4
.L_15:
        /*0038*/ 	.byte	0x04, 0x17
        /*003a*/ 	.short	(.L_17 - .L_16)
.L_16:
        /*003c*/ 	.word	0x00000000
        /*0040*/ 	.short	0x0003
        /*0042*/ 	.short	0x0018
        /*0044*/ 	.byte	0x00, 0xf4, 0x21, 0x00


	//----- nvinfo : EIATTR_KPARAM_INFO
	.align		4
.L_17:
        /*0048*/ 	.byte	0x04, 0x17
        /*004a*/ 	.short	(.L_19 - .L_18)
.L_18:
        /*004c*/ 	.word	0x00000000
        /*0050*/ 	.short	0x0002
        /*0052*/ 	.short	0x0010
        /*0054*/ 	.byte	0x00, 0xf4, 0x21, 0x00


	//----- nvinfo : EIATTR_KPARAM_INFO
	.align		4
.L_19:
        /*0058*/ 	.byte	0x04, 0x17
        /*005a*/ 	.short	(.L_21 - .L_20)
.L_20:
        /*005c*/ 	.word	0x00000000
        /*0060*/ 	.short	0x0001
        /*0062*/ 	.short	0x0008
        /*0064*/ 	.byte	0x00, 0xf4, 0x21, 0x00


	//----- nvinfo : EIATTR_KPARAM_INFO
	.align		4
.L_21:
        /*0068*/ 	.byte	0x04, 0x17
        /*006a*/ 	.short	(.L_23 - .L_22)
.L_22:
        /*006c*/ 	.word	0x00000000
        /*0070*/ 	.short	0x0000
        /*0072*/ 	.short	0x0000
        /*0074*/ 	.byte	0x00, 0xf4, 0x21, 0x00


	//----- nvinfo : EIATTR_SPARSE_MMA_MASK
	.align		4
.L_23:
        /*0078*/ 	.byte	0x03, 0x50
        /*007a*/ 	.short	0x0000


	//----- nvinfo : EIATTR_MAXREG_COUNT
	.align		4
        /*007c*/ 	.byte	0x03, 0x1b
        /*007e*/ 	.short	0x00ff


	//----- nvinfo : EIATTR_EXIT_INSTR_OFFSETS
	.align		4
        /*0080*/ 	.byte	0x04, 0x1c
        /*0082*/ 	.short	(.L_25 - .L_24)


	//   ....[0]....
.L_24:
        /*0084*/ 	.word	0x000003e0


	//----- nvinfo : EIATTR_REQNTID
	.align		4
.L_25:
        /*0088*/ 	.byte	0x04, 0x10
        /*008a*/ 	.short	(.L_27 - .L_26)
.L_26:
        /*008c*/ 	.word	0x00000080
        /*0090*/ 	.word	0x00000001
        /*0094*/ 	.word	0x00000001


	//----- nvinfo : EIATTR_CBANK_PARAM_SIZE
	.align		4
.L_27:
        /*0098*/ 	.byte	0x03, 0x19
        /*009a*/ 	.short	0x0034


	//----- nvinfo : EIATTR_PARAM_CBANK
	.align		4
        /*009c*/ 	.byte	0x04, 0x0a
        /*009e*/ 	.short	(.L_29 - .L_28)
	.align		4
.L_28:
        /*00a0*/ 	.word	index@(.nv.constant0.triton_poi_fused_add_mul_relu_sigmoid_35)
        /*00a4*/ 	.short	0x0210
        /*00a6*/ 	.short	0x0034


	//----- nvinfo : EIATTR_SW_WAR
	.align		4
.L_29:
        /*00a8*/ 	.byte	0x04, 0x36
        /*00aa*/ 	.short	(.L_31 - .L_30)
.L_30:
        /*00ac*/ 	.word	0x00000008
.L_31:


//--------------------- .nv.callgraph             --------------------------
	.section	.nv.callgraph,"",@"SHT_CUDA_CALLGRAPH"
	.align	4
	.sectionentsize	8
	.align		4
        /*0000*/ 	.word	0x00000000
	.align		4
        /*0004*/ 	.word	0xffffffff
	.align		4
        /*0008*/ 	.word	0x00000000
	.align		4
        /*000c*/ 	.word	0xfffffffe
	.align		4
        /*0010*/ 	.word	0x00000000
	.align		4
        /*0014*/ 	.word	0xfffffffd
	.align		4
        /*0018*/ 	.word	0x00000000
	.align		4
        /*001c*/ 	.word	0xfffffffc


//--------------------- .text.triton_poi_fused_add_mul_relu_sigmoid_35 --------------------------
	.section	.text.triton_poi_fused_add_mul_relu_sigmoid_35,"ax",@progbits
	.align	128
        .global         triton_poi_fused_add_mul_relu_sigmoid_35
        .type           triton_poi_fused_add_mul_relu_sigmoid_35,@function
        .size           triton_poi_fused_add_mul_relu_sigmoid_35,(.L_x_1 - triton_poi_fused_add_mul_relu_sigmoid_35)
        .other          triton_poi_fused_add_mul_relu_sigmoid_35,@"STO_CUDA_ENTRY STV_DEFAULT"
triton_poi_fused_add_mul_relu_sigmoid_35:
.text.triton_poi_fused_add_mul_relu_sigmoid_35:
[----:B------:R-:W-:Y:S01]  /*0000*/  LDC R1, c[0x0][0x28] ;  /* 0x00000a00ff017b82 */ /* 0x000fe20000000800 */
[----:B------:R-:W1:Y:S07]  /*0010*/  S2R R0, SR_TID.X ;  /* 0x0000000000007919 */ /* 0x000e6e0000002100 */
[----:B------:R-:W2:Y:S01]  /*0020*/  LDC.64 R8, c[0x0][0x228] ;  /* 0x00008a00ff087b82 */ /* 0x000ea20000000a00 */
[----:B------:R-:W-:Y:S01]  /*0030*/  ULDC.64 UR4, c[0x0][0x208] ;  /* 0x0000820000047ab9 */ /* 0x000fe20000000a00 */
[----:B------:R-:W3:Y:S06]  /*0040*/  S2R R5, SR_CTAID.X ;  /* 0x0000000000057919 */ /* 0x000eec0000002500 */
[----:B------:R-:W4:Y:S08]  /*0050*/  LDC.64 R12, c[0x0][0x218] ;  /* 0x00008600ff0c7b82 */ /* 0x000f300000000a00 */
[----:B------:R-:W5:Y:S08]  /*0060*/  LDC.64 R14, c[0x0][0x220] ;  /* 0x00008800ff0e7b82 */ /* 0x000f700000000a00 */
[----:B------:R-:W5:Y:S01]  /*0070*/  LDC.64 R10, c[0x0][0x230] ;  /* 0x00008c00ff0a7b82 */ /* 0x000f620000000a00 */
[----:B-1----:R-:W-:-:S02]  /*0080*/  SHF.L.U32 R0, R0, 0x2, RZ ;  /* 0x0000000200007819 */ /* 0x002fc400000006ff */
[----:B---3--:R-:W-:Y:S02]  /*0090*/  SHF.R.S32.HI R3, RZ, 0x16, R5 ;  /* 0x00000016ff037819 */ /* 0x008fe40000011405 */
[----:B------:R-:W-:Y:S02]  /*00a0*/  LOP3.LUT R0, R0, 0x1fc, RZ, 0xc0, !PT ;  /* 0x000001fc00007812 */ /* 0x000fe400078ec0ff */
[----:B------:R-:W-:Y:S02]  /*00b0*/  SGXT R3, R3, 0x1 ;  /* 0x000000010303781a */ /* 0x000fe40000000200 */
[----:B------:R-:W-:Y:S02]  /*00c0*/  LEA R0, R5, R0, 0x9 ;  /* 0x0000000005007211 */ /* 0x000fe400078e48ff */
[----:B------:R-:W1:Y:S02]  /*00d0*/  LDC.64 R4, c[0x0][0x210] ;  /* 0x00008400ff047b82 */ /* 0x000e640000000a00 */
[----:B------:R-:W-:-:S04]  /*00e0*/  LEA.HI R3, R3, R0, RZ, 0x4 ;  /* 0x0000000003037211 */ /* 0x000fc800078f20ff */
[----:B------:R-:W-:-:S05]  /*00f0*/  SHF.R.S32.HI R3, RZ, 0x4, R3 ;  /* 0x00000004ff037819 */ /* 0x000fca0000011403 */
[----:B--2---:R-:W-:-:S05]  /*0100*/  IMAD.WIDE R8, R3, 0x4, R8 ;  /* 0x0000000403087825 */ /* 0x004fca00078e0208 */
[----:B------:R-:W2:Y:S01]  /*0110*/  LDG.E.EL R16, desc[UR4][R8.64] ;  /* 0x0000000408107981 */ /* 0x000ea2000c2e1900 */
[----:B----4-:R-:W-:-:S04]  /*0120*/  IMAD.WIDE R12, R3, 0x4, R12 ;  /* 0x00000004030c7825 */ /* 0x010fc800078e020c */
[C---:B-1----:R-:W-:Y:S01]  /*0130*/  IMAD.WIDE R4, R0.reuse, 0x4, R4 ;  /* 0x0000000400047825 */ /* 0x042fe200078e0204 */
[----:B------:R1:W3:Y:S03]  /*0140*/  LDG.E.EL R2, desc[UR4][R12.64] ;  /* 0x000000040c027981 */ /* 0x0002e6000c2e1900 */
[----:B-----5:R-:W-:Y:S02]  /*0150*/  IMAD.WIDE R14, R3, 0x4, R14 ;  /* 0x00000004030e7825 */ /* 0x020fe400078e020e */
[----:B------:R-:W3:Y:S02]  /*0160*/  LDG.E.128 R4, desc[UR4][R4.64] ;  /* 0x0000000404047981 */ /* 0x000ee4000c1e1d00 */
[C---:B0-----:R-:W-:Y:S02]  /*0170*/  IMAD.WIDE R10, R0.reuse, 0x4, R10 ;  /* 0x00000004000a7825 */ /* 0x041fe400078e020a */
[----:B------:R0:W4:Y:S01]  /*0180*/  LDG.E.EL R3, desc[UR4][R14.64] ;  /* 0x000000040e037981 */ /* 0x000122000c2e1900 */
[----:B-1----:R-:W1:Y:S03]  /*0190*/  LDC.64 R12, c[0x0][0x238] ;  /* 0x00008e00ff0c7b82 */ /* 0x002e660000000a00 */
[----:B------:R-:W5:Y:S01]  /*01a0*/  LDG.E.128 R8, desc[UR4][R10.64] ;  /* 0x000000040a087981 */ /* 0x000f62000c1e1d00 */
[----:B0-----:R-:W-:Y:S01]  /*01b0*/  HFMA2.MMA R14, -RZ, RZ, 1.625, 0 ;  /* 0x3e800000ff0e7435 */ /* 0x001fe200000001ff */
[----:B-1----:R-:W-:-:S04]  /*01c0*/  IMAD.WIDE R12, R0, 0x4, R12 ;  /* 0x00000004000c7825 */ /* 0x002fc800078e020c */
[----:B--2---:R-:W-:-:S04]  /*01d0*/  FADD R16, RZ, -R16 ;  /* 0x80000010ff107221 */ /* 0x004fc80000000000 */
[----:B------:R-:W-:-:S05]  /*01e0*/  FMUL R16, R16, 1.4426950216293334961 ;  /* 0x3fb8aa3b10107820 */ /* 0x000fca0000400000 */
[----:B------:R-:W-:Y:S01]  /*01f0*/  FSETP.GEU.AND P0, PT, R16, -126, PT ;  /* 0xc2fc00001000780b */ /* 0x000fe20003f0e000 */
[--C-:B---3--:R-:W-:Y:S01]  /*0200*/  FADD R4, R4, -R2.reuse ;  /* 0x8000000204047221 */ /* 0x108fe20000000000 */
[--C-:B------:R-:W-:Y:S01]  /*0210*/  FADD R18, R5, -R2.reuse ;  /* 0x8000000205127221 */ /* 0x100fe20000000000 */
[--C-:B------:R-:W-:Y:S01]  /*0220*/  FADD R6, R6, -R2.reuse ;  /* 0x8000000206067221 */ /* 0x100fe20000000000 */
[----:B------:R-:W-:Y:S01]  /*0230*/  FADD R2, R7, -R2 ;  /* 0x8000000207027221 */ /* 0x000fe20000000000 */
[C---:B----4-:R-:W-:Y:S01]  /*0240*/  FMUL R4, R3.reuse, R4 ;  /* 0x0000000403047220 */ /* 0x050fe20000400000 */
[C---:B------:R-:W-:Y:S01]  /*0250*/  FMUL R18, R3.reuse, R18 ;  /* 0x0000001203127220 */ /* 0x040fe20000400000 */
[C---:B------:R-:W-:Y:S01]  /*0260*/  FMUL R7, R3.reuse, R6 ;  /* 0x0000000603077220 */ /* 0x040fe20000400000 */
[----:B------:R-:W-:-:S05]  /*0270*/  FMUL R2, R3, R2 ;  /* 0x0000000203027220 */ /* 0x000fca0000400000 */
[----:B------:R-:W-:-:S04]  /*0280*/  @!P0 FMUL R16, R16, 0.5 ;  /* 0x3f00000010108820 */ /* 0x000fc80000400000 */
[----:B------:R-:W0:Y:S02]  /*0290*/  MUFU.EX2 R17, R16 ;  /* 0x0000001000117308 */ /* 0x000e240000000800 */
[----:B0-----:R-:W-:-:S04]  /*02a0*/  @!P0 FMUL R17, R17, R17 ;  /* 0x0000001111118220 */ /* 0x001fc80000400000 */
[----:B------:R-:W-:-:S05]  /*02b0*/  FADD R17, R17, 1 ;  /* 0x3f80000011117421 */ /* 0x000fca0000000000 */
[----:B------:R-:W-:-:S04]  /*02c0*/  FSETP.GT.AND P0, PT, R17, 8.50705917302346158658e+37, PT ;  /* 0x7e8000001100780b */ /* 0x000fc80003f04000 */
[----:B------:R-:W-:-:S09]  /*02d0*/  FSEL R14, R14, 1, P0 ;  /* 0x3f8000000e0e7808 */ /* 0x000fd20000000000 */
[----:B------:R-:W-:-:S06]  /*02e0*/  @P0 FMUL R17, R17, 0.25 ;  /* 0x3e80000011110820 */ /* 0x000fcc0000400000 */
[----:B------:R-:W0:Y:S02]  /*02f0*/  MUFU.RCP R17, R17 ;  /* 0x0000001100117308 */ /* 0x000e240000001000 */
[----:B0-----:R-:W-:-:S04]  /*0300*/  FMUL R5, R17, R14 ;  /* 0x0000000e11057220 */ /* 0x001fc80000400000 */
[C---:B-----5:R-:W-:Y:S01]  /*0310*/  FFMA R7, R5.reuse, R7, R10 ;  /* 0x0000000705077223 */ /* 0x060fe2000000000a */
[C---:B------:R-:W-:Y:S01]  /*0320*/  FFMA R4, R5.reuse, R4, R8 ;  /* 0x0000000405047223 */ /* 0x040fe20000000008 */
[C---:B------:R-:W-:Y:S01]  /*0330*/  FFMA R9, R5.reuse, R18, R9 ;  /* 0x0000001205097223 */ /* 0x040fe20000000009 */
[----:B------:R-:W-:Y:S02]  /*0340*/  FFMA R2, R5, R2, R11 ;  /* 0x0000000205027223 */ /* 0x000fe4000000000b */
[----:B------:R-:W-:Y:S02]  /*0350*/  FSETP.GEU.AND P1, PT, R7, RZ, PT ;  /* 0x000000ff0700720b */ /* 0x000fe40003f2e000 */
[----:B------:R-:W-:Y:S02]  /*0360*/  FSETP.GEU.AND P3, PT, R4, RZ, PT ;  /* 0x000000ff0400720b */ /* 0x000fe40003f6e000 */
[----:B------:R-:W-:Y:S02]  /*0370*/  FSETP.GEU.AND P2, PT, R9, RZ, PT ;  /* 0x000000ff0900720b */ /* 0x000fe40003f4e000 */
[----:B------:R-:W-:-:S02]  /*0380*/  FSETP.GEU.AND P0, PT, R2, RZ, PT ;  /* 0x000000ff0200720b */ /* 0x000fc40003f0e000 */
[----:B------:R-:W-:Y:S02]  /*0390*/  SEL R6, R7, RZ, P1 ;  /* 0x000000ff07067207 */ /* 0x000fe40000800000 */
[----:B------:R-:W-:Y:S02]  /*03a0*/  SEL R4, R4, RZ, P3 ;  /* 0x000000ff04047207 */ /* 0x000fe40001800000 */
[----:B------:R-:W-:Y:S02]  /*03b0*/  SEL R5, R9, RZ, P2 ;  /* 0x000000ff09057207 */ /* 0x000fe40001000000 */
[----:B------:R-:W-:-:S05]  /*03c0*/  SEL R7, R2, RZ, P0 ;  /* 0x000000ff02077207 */ /* 0x000fca0000000000 */
[----:B------:R-:W-:Y:S01]  /*03d0*/  STG.E.128 desc[UR4][R12.64], R4 ;  /* 0x000000040c007986 */ /* 0x000fe2000c101d04 */
[----:B------:R-:W-:Y:S05]  /*03e0*/  EXIT ;  /* 0x000000000000794d */ /* 0x000fea0003800000 */
.L_x_0:
[----:B------:R-:W-:-:S00]  /*03f0*/  BRA `(.L_x_0) ;  /* 0xfffffffc00fc7947 */ /* 0x000fc0000383ffff */
[----:B------:R-:W-:-:S00]  /*0400*/  NOP ;  /* 0x0000000000007918 */ /* 0x000fc00000000000 */
[----:B------:R-:W-:-:S00]  /*0410*/  NOP ;  /* 0x0000000000007918 */ /* 0x000fc00000000000 */
[----:B------:R-:W-:-:S00]  /*0420*/  NOP ;  /* 0x0000000000007918 */ /* 0x000fc00000000000 */
[----:B------:R-:W-:-:S00]  /*0430*/  NOP ;  /* 0x0000000000007918 */ /* 0x000fc00000000000 */
[----:B------:R-:W-:-:S00]  /*0440*/  NOP ;  /* 0x0000000000007918 */ /* 0x000fc00000000000 */
[----:B------:R-:W-:-:S00]  /*0450*/  NOP ;  /* 0x0000000000007918 */ /* 0x000fc00000000000 */
[----:B------:R-:W-:-:S00]  /*0460*/  NOP ;  /* 0x0000000000007918 */ /* 0x000fc00000000000 */
[----:B------:R-:W-:-:S00]  /*0470*/  NOP ;  /* 0x0000000000007918 */ /* 0x000fc00000000000 */
.L_x_1:


//--------------------- .nv.constant0.triton_poi_fused_add_mul_relu_sigmoid_35 --------------------------
	.section	.nv.constant0.triton_poi_fused_add_mul_relu_sigmoid_35,"a",@progbits
	.sectionflags	@""
	.align	4
.nv.constant0.triton_poi_fused_add_mul_relu_sigmoid_35:
	.zero		580
